//
// Generated by NVIDIA NVVM Compiler
//
// Compiler Build ID: CL-36424714
// Cuda compilation tools, release 13.0, V13.0.88
// Based on NVVM 20.0.0
//

.version 9.0
.target sm_100
.address_size 64

	// .globl	executeGraph

.visible .entry executeGraph(
	.param .u64 .ptr .align 1 executeGraph_param_0,
	.param .u64 .ptr .align 1 executeGraph_param_1,
	.param .u32 executeGraph_param_2,
	.param .u64 .ptr .align 1 executeGraph_param_3,
	.param .u64 .ptr .align 1 executeGraph_param_4,
	.param .u32 executeGraph_param_5,
	.param .u64 .ptr .align 1 executeGraph_param_6,
	.param .u64 .ptr .align 1 executeGraph_param_7,
	.param .u32 executeGraph_param_8,
	.param .u64 .ptr .align 1 executeGraph_param_9,
	.param .u64 .ptr .align 1 executeGraph_param_10,
	.param .u32 executeGraph_param_11,
	.param .u64 .ptr .align 1 executeGraph_param_12,
	.param .u64 .ptr .align 1 executeGraph_param_13,
	.param .u32 executeGraph_param_14,
	.param .u64 .ptr .align 1 executeGraph_param_15,
	.param .u64 .ptr .align 1 executeGraph_param_16,
	.param .u32 executeGraph_param_17,
	.param .u64 .ptr .align 1 executeGraph_param_18
)
{
	.reg .pred 	%p<13>;
	.reg .b32 	%r<49>;
	.reg .b32 	%f<168>;
	.reg .b64 	%rd<58>;

	ld.param.u64 	%rd21, [executeGraph_param_0];
	ld.param.u64 	%rd22, [executeGraph_param_1];
	ld.param.u64 	%rd14, [executeGraph_param_3];
	ld.param.u64 	%rd15, [executeGraph_param_4];
	ld.param.u64 	%rd23, [executeGraph_param_6];
	ld.param.u64 	%rd16, [executeGraph_param_7];
	ld.param.u64 	%rd18, [executeGraph_param_12];
	ld.param.u64 	%rd19, [executeGraph_param_13];
	ld.param.u64 	%rd20, [executeGraph_param_15];
	ld.param.u64 	%rd24, [executeGraph_param_18];
	cvta.to.global.u64 	%rd1, %rd23;
	cvta.to.global.u64 	%rd2, %rd21;
	cvta.to.global.u64 	%rd3, %rd24;
	cvta.to.global.u64 	%rd25, %rd22;
	mov.u32 	%r29, %ctaid.x;
	mov.u32 	%r30, %ntid.x;
	mov.u32 	%r31, %tid.x;
	mad.lo.s32 	%r1, %r29, %r30, %r31;
	ld.global.u32 	%r2, [%rd25];
	setp.gt.s32 	%p1, %r1, 255;
	@%p1 bra 	$L__BB0_15;
	setp.lt.s32 	%p2, %r2, 1;
	mov.f32 	%f166, 0f00000000;
	@%p2 bra 	$L__BB0_14;
	cvta.to.global.u64 	%rd26, %rd16;
	ld.global.u32 	%r33, [%rd26+4];
	mul.lo.s32 	%r3, %r33, %r1;
	setp.lt.u32 	%p3, %r2, 16;
	mov.f32 	%f166, 0f00000000;
	mov.b32 	%r43, 0;
	@%p3 bra 	$L__BB0_5;
	and.b32  	%r43, %r2, 2147483632;
	neg.s32 	%r41, %r43;
	add.s64 	%rd55, %rd2, 32;
	mov.f32 	%f166, 0f00000000;
	mov.u32 	%r40, %r3;
$L__BB0_4:
	.pragma "nounroll";
	mul.wide.s32 	%rd27, %r40, 4;
	add.s64 	%rd28, %rd1, %rd27;
	ld.global.f32 	%f20, [%rd55+-32];
	ld.global.f32 	%f21, [%rd28];
	fma.rn.f32 	%f22, %f20, %f21, %f166;
	ld.global.f32 	%f23, [%rd55+-28];
	ld.global.f32 	%f24, [%rd28+4];
	fma.rn.f32 	%f25, %f23, %f24, %f22;
	ld.global.f32 	%f26, [%rd55+-24];
	ld.global.f32 	%f27, [%rd28+8];
	fma.rn.f32 	%f28, %f26, %f27, %f25;
	ld.global.f32 	%f29, [%rd55+-20];
	ld.global.f32 	%f30, [%rd28+12];
	fma.rn.f32 	%f31, %f29, %f30, %f28;
	ld.global.f32 	%f32, [%rd55+-16];
	ld.global.f32 	%f33, [%rd28+16];
	fma.rn.f32 	%f34, %f32, %f33, %f31;
	ld.global.f32 	%f35, [%rd55+-12];
	ld.global.f32 	%f36, [%rd28+20];
	fma.rn.f32 	%f37, %f35, %f36, %f34;
	ld.global.f32 	%f38, [%rd55+-8];
	ld.global.f32 	%f39, [%rd28+24];
	fma.rn.f32 	%f40, %f38, %f39, %f37;
	ld.global.f32 	%f41, [%rd55+-4];
	ld.global.f32 	%f42, [%rd28+28];
	fma.rn.f32 	%f43, %f41, %f42, %f40;
	ld.global.f32 	%f44, [%rd55];
	ld.global.f32 	%f45, [%rd28+32];
	fma.rn.f32 	%f46, %f44, %f45, %f43;
	ld.global.f32 	%f47, [%rd55+4];
	ld.global.f32 	%f48, [%rd28+36];
	fma.rn.f32 	%f49, %f47, %f48, %f46;
	ld.global.f32 	%f50, [%rd55+8];
	ld.global.f32 	%f51, [%rd28+40];
	fma.rn.f32 	%f52, %f50, %f51, %f49;
	ld.global.f32 	%f53, [%rd55+12];
	ld.global.f32 	%f54, [%rd28+44];
	fma.rn.f32 	%f55, %f53, %f54, %f52;
	ld.global.f32 	%f56, [%rd55+16];
	ld.global.f32 	%f57, [%rd28+48];
	fma.rn.f32 	%f58, %f56, %f57, %f55;
	ld.global.f32 	%f59, [%rd55+20];
	ld.global.f32 	%f60, [%rd28+52];
	fma.rn.f32 	%f61, %f59, %f60, %f58;
	ld.global.f32 	%f62, [%rd55+24];
	ld.global.f32 	%f63, [%rd28+56];
	fma.rn.f32 	%f64, %f62, %f63, %f61;
	ld.global.f32 	%f65, [%rd55+28];
	ld.global.f32 	%f66, [%rd28+60];
	fma.rn.f32 	%f166, %f65, %f66, %f64;
	add.s32 	%r41, %r41, 16;
	add.s64 	%rd55, %rd55, 64;
	add.s32 	%r40, %r40, 16;
	setp.ne.s32 	%p4, %r41, 0;
	@%p4 bra 	$L__BB0_4;
$L__BB0_5:
	and.b32  	%r11, %r2, 15;
	setp.eq.s32 	%p5, %r11, 0;
	@%p5 bra 	$L__BB0_14;
	and.b32  	%r12, %r2, 7;
	setp.lt.u32 	%p6, %r11, 8;
	@%p6 bra 	$L__BB0_8;
	mul.wide.u32 	%rd29, %r43, 4;
	add.s64 	%rd30, %rd2, %rd29;
	ld.global.f32 	%f68, [%rd30];
	add.s32 	%r35, %r3, %r43;
	mul.wide.s32 	%rd31, %r35, 4;
	add.s64 	%rd32, %rd1, %rd31;
	ld.global.f32 	%f69, [%rd32];
	fma.rn.f32 	%f70, %f68, %f69, %f166;
	ld.global.f32 	%f71, [%rd30+4];
	ld.global.f32 	%f72, [%rd32+4];
	fma.rn.f32 	%f73, %f71, %f72, %f70;
	ld.global.f32 	%f74, [%rd30+8];
	ld.global.f32 	%f75, [%rd32+8];
	fma.rn.f32 	%f76, %f74, %f75, %f73;
	ld.global.f32 	%f77, [%rd30+12];
	ld.global.f32 	%f78, [%rd32+12];
	fma.rn.f32 	%f79, %f77, %f78, %f76;
	ld.global.f32 	%f80, [%rd30+16];
	ld.global.f32 	%f81, [%rd32+16];
	fma.rn.f32 	%f82, %f80, %f81, %f79;
	ld.global.f32 	%f83, [%rd30+20];
	ld.global.f32 	%f84, [%rd32+20];
	fma.rn.f32 	%f85, %f83, %f84, %f82;
	ld.global.f32 	%f86, [%rd30+24];
	ld.global.f32 	%f87, [%rd32+24];
	fma.rn.f32 	%f88, %f86, %f87, %f85;
	ld.global.f32 	%f89, [%rd30+28];
	ld.global.f32 	%f90, [%rd32+28];
	fma.rn.f32 	%f166, %f89, %f90, %f88;
	add.s32 	%r43, %r43, 8;
$L__BB0_8:
	setp.eq.s32 	%p7, %r12, 0;
	@%p7 bra 	$L__BB0_14;
	and.b32  	%r15, %r2, 3;
	setp.lt.u32 	%p8, %r12, 4;
	@%p8 bra 	$L__BB0_11;
	mul.wide.u32 	%rd33, %r43, 4;
	add.s64 	%rd34, %rd2, %rd33;
	ld.global.f32 	%f92, [%rd34];
	add.s32 	%r36, %r3, %r43;
	mul.wide.s32 	%rd35, %r36, 4;
	add.s64 	%rd36, %rd1, %rd35;
	ld.global.f32 	%f93, [%rd36];
	fma.rn.f32 	%f94, %f92, %f93, %f166;
	ld.global.f32 	%f95, [%rd34+4];
	ld.global.f32 	%f96, [%rd36+4];
	fma.rn.f32 	%f97, %f95, %f96, %f94;
	ld.global.f32 	%f98, [%rd34+8];
	ld.global.f32 	%f99, [%rd36+8];
	fma.rn.f32 	%f100, %f98, %f99, %f97;
	ld.global.f32 	%f101, [%rd34+12];
	ld.global.f32 	%f102, [%rd36+12];
	fma.rn.f32 	%f166, %f101, %f102, %f100;
	add.s32 	%r43, %r43, 4;
$L__BB0_11:
	setp.eq.s32 	%p9, %r15, 0;
	@%p9 bra 	$L__BB0_14;
	add.s32 	%r46, %r43, %r3;
	mul.wide.u32 	%rd37, %r43, 4;
	add.s64 	%rd56, %rd2, %rd37;
	neg.s32 	%r45, %r15;
$L__BB0_13:
	.pragma "nounroll";
	mul.wide.s32 	%rd38, %r46, 4;
	add.s64 	%rd39, %rd1, %rd38;
	ld.global.f32 	%f103, [%rd56];
	ld.global.f32 	%f104, [%rd39];
	fma.rn.f32 	%f166, %f103, %f104, %f166;
	add.s32 	%r46, %r46, 1;
	add.s64 	%rd56, %rd56, 4;
	add.s32 	%r45, %r45, 1;
	setp.ne.s32 	%p10, %r45, 0;
	@%p10 bra 	$L__BB0_13;
$L__BB0_14:
	ld.param.u64 	%rd54, [executeGraph_param_9];
	cvta.to.global.u64 	%rd40, %rd54;
	mul.wide.s32 	%rd41, %r1, 4;
	add.s64 	%rd42, %rd40, %rd41;
	ld.global.f32 	%f105, [%rd42];
	add.f32 	%f106, %f166, %f105;
	add.s64 	%rd43, %rd3, %rd41;
	max.f32 	%f107, %f106, 0f00000000;
	st.global.f32 	[%rd43], %f107;
$L__BB0_15:
	cvta.to.global.u64 	%rd44, %rd15;
	ld.global.u32 	%r37, [%rd44];
	setp.ge.s32 	%p11, %r1, %r37;
	@%p11 bra 	$L__BB0_19;
	cvta.to.global.u64 	%rd45, %rd19;
	ld.global.u32 	%r39, [%rd45+4];
	mul.lo.s32 	%r47, %r39, %r1;
	add.s64 	%rd57, %rd3, 32;
	cvta.to.global.u64 	%rd46, %rd18;
	add.s64 	%rd11, %rd46, 32;
	mov.f32 	%f167, 0f00000000;
	mov.b32 	%r48, 0;
$L__BB0_17:
	mul.wide.s32 	%rd47, %r47, 4;
	add.s64 	%rd48, %rd11, %rd47;
	ld.global.f32 	%f109, [%rd57+-32];
	ld.global.f32 	%f110, [%rd48+-32];
	fma.rn.f32 	%f111, %f109, %f110, %f167;
	ld.global.f32 	%f112, [%rd57+-28];
	ld.global.f32 	%f113, [%rd48+-28];
	fma.rn.f32 	%f114, %f112, %f113, %f111;
	ld.global.f32 	%f115, [%rd57+-24];
	ld.global.f32 	%f116, [%rd48+-24];
	fma.rn.f32 	%f117, %f115, %f116, %f114;
	ld.global.f32 	%f118, [%rd57+-20];
	ld.global.f32 	%f119, [%rd48+-20];
	fma.rn.f32 	%f120, %f118, %f119, %f117;
	ld.global.f32 	%f121, [%rd57+-16];
	ld.global.f32 	%f122, [%rd48+-16];
	fma.rn.f32 	%f123, %f121, %f122, %f120;
	ld.global.f32 	%f124, [%rd57+-12];
	ld.global.f32 	%f125, [%rd48+-12];
	fma.rn.f32 	%f126, %f124, %f125, %f123;
	ld.global.f32 	%f127, [%rd57+-8];
	ld.global.f32 	%f128, [%rd48+-8];
	fma.rn.f32 	%f129, %f127, %f128, %f126;
	ld.global.f32 	%f130, [%rd57+-4];
	ld.global.f32 	%f131, [%rd48+-4];
	fma.rn.f32 	%f132, %f130, %f131, %f129;
	ld.global.f32 	%f133, [%rd57];
	ld.global.f32 	%f134, [%rd48];
	fma.rn.f32 	%f135, %f133, %f134, %f132;
	ld.global.f32 	%f136, [%rd57+4];
	ld.global.f32 	%f137, [%rd48+4];
	fma.rn.f32 	%f138, %f136, %f137, %f135;
	ld.global.f32 	%f139, [%rd57+8];
	ld.global.f32 	%f140, [%rd48+8];
	fma.rn.f32 	%f141, %f139, %f140, %f138;
	ld.global.f32 	%f142, [%rd57+12];
	ld.global.f32 	%f143, [%rd48+12];
	fma.rn.f32 	%f144, %f142, %f143, %f141;
	ld.global.f32 	%f145, [%rd57+16];
	ld.global.f32 	%f146, [%rd48+16];
	fma.rn.f32 	%f147, %f145, %f146, %f144;
	ld.global.f32 	%f148, [%rd57+20];
	ld.global.f32 	%f149, [%rd48+20];
	fma.rn.f32 	%f150, %f148, %f149, %f147;
	ld.global.f32 	%f151, [%rd57+24];
	ld.global.f32 	%f152, [%rd48+24];
	fma.rn.f32 	%f153, %f151, %f152, %f150;
	ld.global.f32 	%f154, [%rd57+28];
	ld.global.f32 	%f155, [%rd48+28];
	fma.rn.f32 	%f167, %f154, %f155, %f153;
	add.s32 	%r48, %r48, 16;
	add.s64 	%rd57, %rd57, 64;
	add.s32 	%r47, %r47, 16;
	setp.ne.s32 	%p12, %r48, 256;
	@%p12 bra 	$L__BB0_17;
	cvta.to.global.u64 	%rd49, %rd20;
	mul.wide.s32 	%rd50, %r1, 4;
	add.s64 	%rd51, %rd49, %rd50;
	ld.global.f32 	%f156, [%rd51];
	add.f32 	%f157, %f167, %f156;
	cvta.to.global.u64 	%rd52, %rd14;
	add.s64 	%rd53, %rd52, %rd50;
	st.global.f32 	[%rd53], %f157;
$L__BB0_19:
	ret;

}


// ===== COMPILED SASS (sm_100) =====

	.target	sm_100

	.elftype	@"ET_EXEC"


//--------------------- .note.nv.tkinfo           --------------------------
	.section	.note.nv.tkinfo,"",@"SHT_NOTE"
	.sectionflags	@"SHF_NOTE_NV_TKINFO"
	.tkinfo
        /*0018*/ 	.word	0x00000002
        /*0030*/ 	.string	""
        /*0030*/ 	.string	"ptxas"
        /*0030*/ 	.string	"Cuda compilation tools, release 13.0, V13.0.88"
        /*0030*/ 	.string	"Build cuda_13.0.r13.0/compiler.36424714_0"
        /*0030*/ 	.string	"-arch sm_100 -m 64 "



//--------------------- .note.nv.cuinfo           --------------------------
	.section	.note.nv.cuinfo,"",@"SHT_NOTE"
	.sectionflags	@"SHF_NOTE_NV_CUINFO"
        /*0018*/ 	.short	0x0002
        /*001a*/ 	.short	0x0064
        /*001c*/ 	.short	0x0082
	.zero		2


//--------------------- .nv.info                  --------------------------
	.section	.nv.info,"",@"SHT_CUDA_INFO"
	.align	4


	//----- nvinfo : EIATTR_REGCOUNT
	.align		4
        /*0000*/ 	.byte	0x04, 0x2f
        /*0002*/ 	.short	(.L_1 - .L_0)
	.align		4
.L_0:
        /*0004*/ 	.word	index@(executeGraph)
        /*0008*/ 	.word	0x0000001f


	//----- nvinfo : EIATTR_FRAME_SIZE
	.align		4
.L_1:
        /*000c*/ 	.byte	0x04, 0x11
        /*000e*/ 	.short	(.L_3 - .L_2)
	.align		4
.L_2:
        /*0010*/ 	.word	index@(executeGraph)
        /*0014*/ 	.word	0x00000000


	//----- nvinfo : EIATTR_MIN_STACK_SIZE
	.align		4
.L_3:
        /*0018*/ 	.byte	0x04, 0x12
        /*001a*/ 	.short	(.L_5 - .L_4)
	.align		4
.L_4:
        /*001c*/ 	.word	index@(executeGraph)
        /*0020*/ 	.word	0x00000000
.L_5:


//--------------------- .nv.compat                --------------------------
	.section	.nv.compat,"",@"SHT_CUDA_COMPAT_INFO"
	.align	4
        /*0000*/ 	.byte	0x02, 0x09, 0x00, 0x00, 0x02, 0x02, 0x01, 0x00, 0x02, 0x05, 0x05, 0x00, 0x03, 0x07, 0x01, 0x01
        /*0010*/ 	.byte	0x02, 0x03, 0x00, 0x00, 0x02, 0x06, 0x01, 0x00, 0x04, 0x0b, 0x08, 0x00, 0x09, 0x00, 0x00, 0x00
        /*0020*/ 	.byte	0x00, 0x00, 0x00, 0x00


//--------------------- .nv.info.executeGraph     --------------------------
	.section	.nv.info.executeGraph,"",@"SHT_CUDA_INFO"
	.sectionflags	@""
	.align	4


	//----- nvinfo : EIATTR_CUDA_API_VERSION
	.align		4
        /*0000*/ 	.byte	0x04, 0x37
        /*0002*/ 	.short	(.L_7 - .L_6)
.L_6:
        /*0004*/ 	.word	0x00000082


	//----- nvinfo : EIATTR_KPARAM_INFO
	.align		4
.L_7:
        /*0008*/ 	.byte	0x04, 0x17
        /*000a*/ 	.short	(.L_9 - .L_8)
.L_8:
        /*000c*/ 	.word	0x00000000
        /*0010*/ 	.short	0x0012
        /*0012*/ 	.short	0x0090
        /*0014*/ 	.byte	0x00, 0xf5, 0x21, 0x00


	//----- nvinfo : EIATTR_KPARAM_INFO
	.align		4
.L_9:
        /*0018*/ 	.byte	0x04, 0x17
        /*001a*/ 	.short	(.L_11 - .L_10)
.L_10:
        /*001c*/ 	.word	0x00000000
        /*0020*/ 	.short	0x0011
        /*0022*/ 	.short	0x0088
        /*0024*/ 	.byte	0x00, 0xf0, 0x11, 0x00


	//----- nvinfo : EIATTR_KPARAM_INFO
	.align		4
.L_11:
        /*0028*/ 	.byte	0x04, 0x17
        /*002a*/ 	.short	(.L_13 - .L_12)
.L_12:
        /*002c*/ 	.word	0x00000000
        /*0030*/ 	.short	0x0010
        /*0032*/ 	.short	0x0080
        /*0034*/ 	.byte	0x00, 0xf5, 0x21, 0x00


	//----- nvinfo : EIATTR_KPARAM_INFO
	.align		4
.L_13:
        /*0038*/ 	.byte	0x04, 0x17
        /*003a*/ 	.short	(.L_15 - .L_14)
.L_14:
        /*003c*/ 	.word	0x00000000
        /*0040*/ 	.short	0x000f
        /*0042*/ 	.short	0x0078
        /*0044*/ 	.byte	0x00, 0xf5, 0x21, 0x00


	//----- nvinfo : EIATTR_KPARAM_INFO
	.align		4
.L_15:
        /*0048*/ 	.byte	0x04, 0x17
        /*004a*/ 	.short	(.L_17 - .L_16)
.L_16:
        /*004c*/ 	.word	0x00000000
        /*0050*/ 	.short	0x000e
        /*0052*/ 	.short	0x0070
        /*0054*/ 	.byte	0x00, 0xf0, 0x11, 0x00


	//----- nvinfo : EIATTR_KPARAM_INFO
	.align		4
.L_17:
        /*0058*/ 	.byte	0x04, 0x17
        /*005a*/ 	.short	(.L_19 - .L_18)
.L_18:
        /*005c*/ 	.word	0x00000000
        /*0060*/ 	.short	0x000d
        /*0062*/ 	.short	0x0068
        /*0064*/ 	.byte	0x00, 0xf5, 0x21, 0x00


	//----- nvinfo : EIATTR_KPARAM_INFO
	.align		4
.L_19:
        /*0068*/ 	.byte	0x04, 0x17
        /*006a*/ 	.short	(.L_21 - .L_20)
.L_20:
        /*006c*/ 	.word	0x00000000
        /*0070*/ 	.short	0x000c
        /*0072*/ 	.short	0x0060
        /*0074*/ 	.byte	0x00, 0xf5, 0x21, 0x00


	//----- nvinfo : EIATTR_KPARAM_INFO
	.align		4
.L_21:
        /*0078*/ 	.byte	0x04, 0x17
        /*007a*/ 	.short	(.L_23 - .L_22)
.L_22:
        /*007c*/ 	.word	0x00000000
        /*0080*/ 	.short	0x000b
        /*0082*/ 	.short	0x0058
        /*0084*/ 	.byte	0x00, 0xf0, 0x11, 0x00


	//----- nvinfo : EIATTR_KPARAM_INFO
	.align		4
.L_23:
        /*0088*/ 	.byte	0x04, 0x17
        /*008a*/ 	.short	(.L_25 - .L_24)
.L_24:
        /*008c*/ 	.word	0x00000000
        /*0090*/ 	.short	0x000a
        /*0092*/ 	.short	0x0050
        /*0094*/ 	.byte	0x00, 0xf5, 0x21, 0x00


	//----- nvinfo : EIATTR_KPARAM_INFO
	.align		4
.L_25:
        /*0098*/ 	.byte	0x04, 0x17
        /*009a*/ 	.short	(.L_27 - .L_26)
.L_26:
        /*009c*/ 	.word	0x00000000
        /*00a0*/ 	.short	0x0009
        /*00a2*/ 	.short	0x0048
        /*00a4*/ 	.byte	0x00, 0xf5, 0x21, 0x00


	//----- nvinfo : EIATTR_KPARAM_INFO
	.align		4
.L_27:
        /*00a8*/ 	.byte	0x04, 0x17
        /*00aa*/ 	.short	(.L_29 - .L_28)
.L_28:
        /*00ac*/ 	.word	0x00000000
        /*00b0*/ 	.short	0x0008
        /*00b2*/ 	.short	0x0040
        /*00b4*/ 	.byte	0x00, 0xf0, 0x11, 0x00


	//----- nvinfo : EIATTR_KPARAM_INFO
	.align		4
.L_29:
        /*00b8*/ 	.byte	0x04, 0x17
        /*00ba*/ 	.short	(.L_31 - .L_30)
.L_30:
        /*00bc*/ 	.word	0x00000000
        /*00c0*/ 	.short	0x0007
        /*00c2*/ 	.short	0x0038
        /*00c4*/ 	.byte	0x00, 0xf5, 0x21, 0x00


	//----- nvinfo : EIATTR_KPARAM_INFO
	.align		4
.L_31:
        /*00c8*/ 	.byte	0x04, 0x17
        /*00ca*/ 	.short	(.L_33 - .L_32)
.L_32:
        /*00cc*/ 	.word	0x00000000
        /*00d0*/ 	.short	0x0006
        /*00d2*/ 	.short	0x0030
        /*00d4*/ 	.byte	0x00, 0xf5, 0x21, 0x00


	//----- nvinfo : EIATTR_KPARAM_INFO
	.align		4
.L_33:
        /*00d8*/ 	.byte	0x04, 0x17
        /*00da*/ 	.short	(.L_35 - .L_34)
.L_34:
        /*00dc*/ 	.word	0x00000000
        /*00e0*/ 	.short	0x0005
        /*00e2*/ 	.short	0x0028
        /*00e4*/ 	.byte	0x00, 0xf0, 0x11, 0x00


	//----- nvinfo : EIATTR_KPARAM_INFO
	.align		4
.L_35:
        /*00e8*/ 	.byte	0x04, 0x17
        /*00ea*/ 	.short	(.L_37 - .L_36)
.L_36:
        /*00ec*/ 	.word	0x00000000
        /*00f0*/ 	.short	0x0004
        /*00f2*/ 	.short	0x0020
        /*00f4*/ 	.byte	0x00, 0xf5, 0x21, 0x00


	//----- nvinfo : EIATTR_KPARAM_INFO
	.align		4
.L_37:
        /*00f8*/ 	.byte	0x04, 0x17
        /*00fa*/ 	.short	(.L_39 - .L_38)
.L_38:
        /*00fc*/ 	.word	0x00000000
        /*0100*/ 	.short	0x0003
        /*0102*/ 	.short	0x0018
        /*0104*/ 	.byte	0x00, 0xf5, 0x21, 0x00


	//----- nvinfo : EIATTR_KPARAM_INFO
	.align		4
.L_39:
        /*0108*/ 	.byte	0x04, 0x17
        /*010a*/ 	.short	(.L_41 - .L_40)
.L_40:
        /*010c*/ 	.word	0x00000000
        /*0110*/ 	.short	0x0002
        /*0112*/ 	.short	0x0010
        /*0114*/ 	.byte	0x00, 0xf0, 0x11, 0x00


	//----- nvinfo : EIATTR_KPARAM_INFO
	.align		4
.L_41:
        /*0118*/ 	.byte	0x04, 0x17
        /*011a*/ 	.short	(.L_43 - .L_42)
.L_42:
        /*011c*/ 	.word	0x00000000
        /*0120*/ 	.short	0x0001
        /*0122*/ 	.short	0x0008
        /*0124*/ 	.byte	0x00, 0xf5, 0x21, 0x00


	//----- nvinfo : EIATTR_KPARAM_INFO
	.align		4
.L_43:
        /*0128*/ 	.byte	0x04, 0x17
        /*012a*/ 	.short	(.L_45 - .L_44)
.L_44:
        /*012c*/ 	.word	0x00000000
        /*0130*/ 	.short	0x0000
        /*0132*/ 	.short	0x0000
        /*0134*/ 	.byte	0x00, 0xf5, 0x21, 0x00


	//----- nvinfo : EIATTR_SPARSE_MMA_MASK
	.align		4
.L_45:
        /*0138*/ 	.byte	0x03, 0x50
        /*013a*/ 	.short	0x0000


	//----- nvinfo : EIATTR_MAXREG_COUNT
	.align		4
        /*013c*/ 	.byte	0x03, 0x1b
        /*013e*/ 	.short	0x00ff


	//----- nvinfo : EIATTR_MERCURY_ISA_VERSION
	.align		4
        /*0140*/ 	.byte	0x03, 0x5f
        /*0142*/ 	.short	0x0101


	//----- nvinfo : EIATTR_VRC_CTA_INIT_COUNT
	.align		4
        /*0144*/ 	.byte	0x02, 0x4a
	.zero		1
	.zero		1


	//----- nvinfo : EIATTR_EXIT_INSTR_OFFSETS
	.align		4
        /*0148*/ 	.byte	0x04, 0x1c
        /*014a*/ 	.short	(.L_47 - .L_46)


	//   ....[0]....
.L_46:
        /*014c*/ 	.word	0x00000b10


	//   ....[1]....
        /*0150*/ 	.word	0x00000ff0


	//----- nvinfo : EIATTR_CRS_STACK_SIZE
	.align		4
.L_47:
        /*0154*/ 	.byte	0x04, 0x1e
        /*0156*/ 	.short	(.L_49 - .L_48)
.L_48:
        /*0158*/ 	.word	0x00000000


	//----- nvinfo : EIATTR_CBANK_PARAM_SIZE
	.align		4
.L_49:
        /*015c*/ 	.byte	0x03, 0x19
        /*015e*/ 	.short	0x0098


	//----- nvinfo : EIATTR_PARAM_CBANK
	.align		4
        /*0160*/ 	.byte	0x04, 0x0a
        /*0162*/ 	.short	(.L_51 - .L_50)
	.align		4
.L_50:
        /*0164*/ 	.word	index@(.nv.constant0.executeGraph)
        /*0168*/ 	.short	0x0380
        /*016a*/ 	.short	0x0098


	//----- nvinfo : EIATTR_SW_WAR
	.align		4
.L_51:
        /*016c*/ 	.byte	0x04, 0x36
        /*016e*/ 	.short	(.L_53 - .L_52)
.L_52:
        /*0170*/ 	.word	0x00000008
.L_53:


//--------------------- .nv.callgraph             --------------------------
	.section	.nv.callgraph,"",@"SHT_CUDA_CALLGRAPH"
	.align	4
	.sectionentsize	8
	.align		4
        /*0000*/ 	.word	0x00000000
	.align		4
        /*0004*/ 	.word	0xffffffff
	.align		4
        /*0008*/ 	.word	0x00000000
	.align		4
        /*000c*/ 	.word	0xfffffffe
	.align		4
        /*0010*/ 	.word	0x00000000
	.align		4
        /*0014*/ 	.word	0xfffffffd
	.align		4
        /*0018*/ 	.word	0x00000000
	.align		4
        /*001c*/ 	.word	0xfffffffc


//--------------------- .text.executeGraph        --------------------------
	.section	.text.executeGraph,"ax",@progbits
	.align	128
        .global         executeGraph
        .type           executeGraph,@function
        .size           executeGraph,(.L_x_10 - executeGraph)
        .other          executeGraph,@"STO_CUDA_ENTRY STV_DEFAULT"
executeGraph:
.text.executeGraph:
[----:B------:R-:W-:Y:S01]  /*0000*/  LDC R1, c[0x0][0x37c] ;  /* 0x0000df00ff017b82 */ /* 0x000fe20000000800 */
[----:B------:R-:W0:Y:S07]  /*0010*/  S2R R3, SR_TID.X ;  /* 0x0000000000037919 */ /* 0x000e2e0000002100 */
[----:B------:R-:W0:Y:S01]  /*0020*/  S2UR UR4, SR_CTAID.X ;  /* 0x00000000000479c3 */ /* 0x000e220000002500 */
[----:B------:R-:W1:Y:S01]  /*0030*/  LDCU.64 UR10, c[0x0][0x358] ;  /* 0x00006b00ff0a77ac */ /* 0x000e620008000a00 */
[----:B------:R-:W-:Y:S06]  /*0040*/  BSSY.RECONVERGENT B0, `(.L_x_0) ;  /* 0x00000a9000007945 */ /* 0x000fec0003800200 */
[----:B------:R-:W0:Y:S02]  /*0050*/  LDC R0, c[0x0][0x360] ;  /* 0x0000d800ff007b82 */ /* 0x000e240000000800 */
[----:B0-----:R-:W-:-:S05]  /*0060*/  IMAD R0, R0, UR4, R3 ;  /* 0x0000000400007c24 */ /* 0x001fca000f8e0203 */
[----:B------:R-:W-:-:S13]  /*0070*/  ISETP.GT.AND P0, PT, R0, 0xff, PT ;  /* 0x000000ff0000780c */ /* 0x000fda0003f04270 */
[----:B-1----:R-:W-:Y:S05]  /*0080*/  @P0 BRA `(.L_x_1) ;  /* 0x0000000800900947 */ /* 0x002fea0003800000 */
[----:B------:R-:W0:Y:S02]  /*0090*/  LDC.64 R6, c[0x0][0x388] ;  /* 0x0000e200ff067b82 */ /* 0x000e240000000a00 */
[----:B0-----:R-:W2:Y:S01]  /*00a0*/  LDG.E R6, desc[UR10][R6.64] ;  /* 0x0000000a06067981 */ /* 0x001ea2000c1e1900 */
[----:B------:R-:W-:Y:S01]  /*00b0*/  HFMA2 R12, -RZ, RZ, 0, 0 ;  /* 0x00000000ff0c7431 */ /* 0x000fe200000001ff */
[----:B--2---:R-:W-:-:S13]  /*00c0*/  ISETP.GE.AND P0, PT, R6, 0x1, PT ;  /* 0x000000010600780c */ /* 0x004fda0003f06270 */
[----:B------:R-:W-:Y:S05]  /*00d0*/  @!P0 BRA `(.L_x_2) ;  /* 0x00000008005c8947 */ /* 0x000fea0003800000 */
[----:B------:R-:W0:Y:S02]  /*00e0*/  LDC.64 R2, c[0x0][0x3b8] ;  /* 0x0000ee00ff027b82 */ /* 0x000e240000000a00 */
[----:B0-----:R-:W2:Y:S01]  /*00f0*/  LDG.E R3, desc[UR10][R2.64+0x4] ;  /* 0x0000040a02037981 */ /* 0x001ea2000c1e1900 */
[C---:B------:R-:W-:Y:S02]  /*0100*/  ISETP.GE.U32.AND P1, PT, R6.reuse, 0x10, PT ;  /* 0x000000100600780c */ /* 0x040fe40003f26070 */
[----:B------:R-:W-:Y:S02]  /*0110*/  LOP3.LUT P0, R8, R6, 0xf, RZ, 0xc0, !PT ;  /* 0x0000000f06087812 */ /* 0x000fe4000780c0ff */
[----:B------:R-:W-:Y:S02]  /*0120*/  MOV R12, RZ ;  /* 0x000000ff000c7202 */ /* 0x000fe40000000f00 */
[----:B------:R-:W-:Y:S01]  /*0130*/  MOV R9, RZ ;  /* 0x000000ff00097202 */ /* 0x000fe20000000f00 */
[----:B--2---:R-:W-:-:S06]  /*0140*/  IMAD R10, R0, R3, RZ ;  /* 0x00000003000a7224 */ /* 0x004fcc00078e02ff */
[----:B------:R-:W-:Y:S05]  /*0150*/  @!P1 BRA `(.L_x_3) ;  /* 0x0000000400049947 */ /* 0x000fea0003800000 */
[----:B------:R-:W0:Y:S01]  /*0160*/  LDCU.64 UR4, c[0x0][0x380] ;  /* 0x00007000ff0477ac */ /* 0x000e220008000a00 */
[----:B------:R-:W-:Y:S02]  /*0170*/  LOP3.LUT R9, R6, 0x7ffffff0, RZ, 0xc0, !PT ;  /* 0x7ffffff006097812 */ /* 0x000fe400078ec0ff */
[----:B------:R-:W-:Y:S02]  /*0180*/  MOV R12, RZ ;  /* 0x000000ff000c7202 */ /* 0x000fe40000000f00 */
[----:B------:R-:W-:Y:S02]  /*0190*/  MOV R7, R10 ;  /* 0x0000000a00077202 */ /* 0x000fe40000000f00 */
[----:B------:R-:W-:Y:S01]  /*01a0*/  IADD3 R11, PT, PT, -R9, RZ, RZ ;  /* 0x000000ff090b7210 */ /* 0x000fe20007ffe1ff */
[----:B0-----:R-:W-:-:S04]  /*01b0*/  UIADD3 UR4, UP0, UPT, UR4, 0x20, URZ ;  /* 0x0000002004047890 */ /* 0x001fc8000ff1e0ff */
[----:B------:R-:W-:Y:S02]  /*01c0*/  UIADD3.X UR5, UPT, UPT, URZ, UR5, URZ, UP0, !UPT ;  /* 0x00000005ff057290 */ /* 0x000fe400087fe4ff */
[----:B------:R-:W-:-:S04]  /*01d0*/  MOV R2, UR4 ;  /* 0x0000000400027c02 */ /* 0x000fc80008000f00 */
[----:B------:R-:W-:-:S07]  /*01e0*/  MOV R3, UR5 ;  /* 0x0000000500037c02 */ /* 0x000fce0008000f00 */
.L_x_4:
[----:B------:R-:W0:Y:S01]  /*01f0*/  LDC.64 R4, c[0x0][0x3b0] ;  /* 0x0000ec00ff047b82 */ /* 0x000e220000000a00 */
[----:B------:R-:W2:Y:S04]  /*0200*/  LDG.E R13, desc[UR10][R2.64+-0x20] ;  /* 0xffffe00a020d7981 */ /* 0x000ea8000c1e1900 */
[----:B------:R-:W3:Y:S04]  /*0210*/  LDG.E R25, desc[UR10][R2.64+-0x1c] ;  /* 0xffffe40a02197981 */ /* 0x000ee8000c1e1900 */
[----:B------:R-:W4:Y:S04]  /*0220*/  LDG.E R18, desc[UR10][R2.64+-0x18] ;  /* 0xffffe80a02127981 */ /* 0x000f28000c1e1900 */
[----:B------:R-:W5:Y:S04]  /*0230*/  LDG.E R20, desc[UR10][R2.64+-0x14] ;  /* 0xffffec0a02147981 */ /* 0x000f68000c1e1900 */
[----:B------:R-:W5:Y:S04]  /*0240*/  LDG.E R22, desc[UR10][R2.64+-0x10] ;  /* 0xfffff00a02167981 */ /* 0x000f68000c1e1900 */
[----:B------:R-:W5:Y:S01]  /*0250*/  LDG.E R16, desc[UR10][R2.64+-0xc] ;  /* 0xfffff40a02107981 */ /* 0x000f62000c1e1900 */
[----:B0-----:R-:W-:-:S05]  /*0260*/  IMAD.WIDE R4, R7, 0x4, R4 ;  /* 0x0000000407047825 */ /* 0x001fca00078e0204 */
[----:B------:R-:W2:Y:S04]  /*0270*/  LDG.E R14, desc[UR10][R4.64] ;  /* 0x0000000a040e7981 */ /* 0x000ea8000c1e1900 */
[----:B------:R-:W3:Y:S04]  /*0280*/  LDG.E R26, desc[UR10][R4.64+0x4] ;  /* 0x0000040a041a7981 */ /* 0x000ee8000c1e1900 */
[----:B------:R-:W4:Y:S04]  /*0290*/  LDG.E R19, desc[UR10][R4.64+0x8] ;  /* 0x0000080a04137981 */ /* 0x000f28000c1e1900 */
[----:B------:R-:W5:Y:S04]  /*02a0*/  LDG.E R21, desc[UR10][R4.64+0xc] ;  /* 0x00000c0a04157981 */ /* 0x000f68000c1e1900 */
[----:B------:R-:W5:Y:S04]  /*02b0*/  LDG.E R23, desc[UR10][R4.64+0x10] ;  /* 0x0000100a04177981 */ /* 0x000f68000c1e1900 */
[----:B------:R-:W5:Y:S04]  /*02c0*/  LDG.E R17, desc[UR10][R4.64+0x14] ;  /* 0x0000140a04117981 */ /* 0x000f68000c1e1900 */
[----:B------:R-:W5:Y:S04]  /*02d0*/  LDG.E R15, desc[UR10][R4.64+0x1c] ;  /* 0x00001c0a040f7981 */ /* 0x000f68000c1e1900 */
[----:B------:R-:W5:Y:S01]  /*02e0*/  LDG.E R27, desc[UR10][R4.64+0x3c] ;  /* 0x00003c0a041b7981 */ /* 0x000f62000c1e1900 */
[----:B--2---:R-:W-:-:S03]  /*02f0*/  FFMA R24, R13, R14, R12 ;  /* 0x0000000e0d187223 */ /* 0x004fc6000000000c */
[----:B------:R-:W2:Y:S04]  /*0300*/  LDG.E R12, desc[UR10][R2.64+-0x8] ;  /* 0xfffff80a020c7981 */ /* 0x000ea8000c1e1900 */
[----:B------:R-:W2:Y:S04]  /*0310*/  LDG.E R13, desc[UR10][R4.64+0x18] ;  /* 0x0000180a040d7981 */ /* 0x000ea8000c1e1900 */
[----:B------:R-:W2:Y:S01]  /*0320*/  LDG.E R14, desc[UR10][R2.64+-0x4] ;  /* 0xfffffc0a020e7981 */ /* 0x000ea2000c1e1900 */
[----:B---3--:R-:W-:-:S03]  /*0330*/  FFMA R25, R25, R26, R24 ;  /* 0x0000001a19197223 */ /* 0x008fc60000000018 */
[----:B------:R-:W3:Y:S01]  /*0340*/  LDG.E R24, desc[UR10][R2.64+0x14] ;  /* 0x0000140a02187981 */ /* 0x000ee2000c1e1900 */
[----:B----4-:R-:W-:-:S03]  /*0350*/  FFMA R25, R18, R19, R25 ;  /* 0x0000001312197223 */ /* 0x010fc60000000019 */
[----:B------:R-:W4:Y:S01]  /*0360*/  LDG.E R19, desc[UR10][R2.64] ;  /* 0x0000000a02137981 */ /* 0x000f22000c1e1900 */
[----:B-----5:R-:W-:-:S03]  /*0370*/  FFMA R25, R20, R21, R25 ;  /* 0x0000001514197223 */ /* 0x020fc60000000019 */
[----:B------:R-:W4:Y:S01]  /*0380*/  LDG.E R18, desc[UR10][R4.64+0x20] ;  /* 0x0000200a04127981 */ /* 0x000f22000c1e1900 */
[----:B------:R-:W-:-:S03]  /*0390*/  FFMA R25, R22, R23, R25 ;  /* 0x0000001716197223 */ /* 0x000fc60000000019 */
[----:B------:R-:W5:Y:S04]  /*03a0*/  LDG.E R20, desc[UR10][R2.64+0x4] ;  /* 0x0000040a02147981 */ /* 0x000f68000c1e1900 */
[----:B------:R-:W5:Y:S01]  /*03b0*/  LDG.E R21, desc[UR10][R4.64+0x24] ;  /* 0x0000240a04157981 */ /* 0x000f62000c1e1900 */
[----:B------:R-:W-:-:S03]  /*03c0*/  FFMA R25, R16, R17, R25 ;  /* 0x0000001110197223 */ /* 0x000fc60000000019 */
[----:B------:R-:W3:Y:S04]  /*03d0*/  LDG.E R22, desc[UR10][R2.64+0x8] ;  /* 0x0000080a02167981 */ /* 0x000ee8000c1e1900 */
[----:B------:R-:W3:Y:S04]  /*03e0*/  LDG.E R23, desc[UR10][R4.64+0x28] ;  /* 0x0000280a04177981 */ /* 0x000ee8000c1e1900 */
[----:B------:R-:W3:Y:S04]  /*03f0*/  LDG.E R16, desc[UR10][R2.64+0xc] ;  /* 0x00000c0a02107981 */ /* 0x000ee8000c1e1900 */
[----:B------:R-:W3:Y:S04]  /*0400*/  LDG.E R17, desc[UR10][R4.64+0x2c] ;  /* 0x00002c0a04117981 */ /* 0x000ee8000c1e1900 */
[----:B------:R-:W3:Y:S01]  /*0410*/  LDG.E R26, desc[UR10][R2.64+0x1c] ;  /* 0x00001c0a021a7981 */ /* 0x000ee2000c1e1900 */
[----:B--2---:R-:W-:-:S03]  /*0420*/  FFMA R25, R12, R13, R25 ;  /* 0x0000000d0c197223 */ /* 0x004fc60000000019 */
[----:B------:R-:W2:Y:S04]  /*0430*/  LDG.E R12, desc[UR10][R2.64+0x10] ;  /* 0x0000100a020c7981 */ /* 0x000ea8000c1e1900 */
[----:B------:R-:W2:Y:S01]  /*0440*/  LDG.E R13, desc[UR10][R4.64+0x30] ;  /* 0x0000300a040d7981 */ /* 0x000ea2000c1e1900 */
[----:B------:R-:W-:-:S03]  /*0450*/  FFMA R28, R14, R15, R25 ;  /* 0x0000000f0e1c7223 */ /* 0x000fc60000000019 */
[----:B------:R-:W2:Y:S04]  /*0460*/  LDG.E R25, desc[UR10][R4.64+0x34] ;  /* 0x0000340a04197981 */ /* 0x000ea8000c1e1900 */
[----:B------:R0:W2:Y:S04]  /*0470*/  LDG.E R15, desc[UR10][R2.64+0x18] ;  /* 0x0000180a020f7981 */ /* 0x0000a8000c1e1900 */
[----:B------:R-:W2:Y:S01]  /*0480*/  LDG.E R14, desc[UR10][R4.64+0x38] ;  /* 0x0000380a040e7981 */ /* 0x000ea2000c1e1900 */
[----:B----4-:R-:W-:-:S04]  /*0490*/  FFMA R19, R19, R18, R28 ;  /* 0x0000001213137223 */ /* 0x010fc8000000001c */
[----:B-----5:R-:W-:Y:S01]  /*04a0*/  FFMA R19, R20, R21, R19 ;  /* 0x0000001514137223 */ /* 0x020fe20000000013 */
[----:B------:R-:W-:-:S03]  /*04b0*/  IADD3 R11, PT, PT, R11, 0x10, RZ ;  /* 0x000000100b0b7810 */ /* 0x000fc60007ffe0ff */
[----:B---3--:R-:W-:Y:S01]  /*04c0*/  FFMA R19, R22, R23, R19 ;  /* 0x0000001716137223 */ /* 0x008fe20000000013 */
[----:B------:R-:W-:-:S03]  /*04d0*/  ISETP.NE.AND P1, PT, R11, RZ, PT ;  /* 0x000000ff0b00720c */ /* 0x000fc60003f25270 */
[----:B------:R-:W-:Y:S01]  /*04e0*/  FFMA R17, R16, R17, R19 ;  /* 0x0000001110117223 */ /* 0x000fe20000000013 */
[----:B0-----:R-:W-:Y:S02]  /*04f0*/  IADD3 R2, P2, PT, R2, 0x40, RZ ;  /* 0x0000004002027810 */ /* 0x001fe40007f5e0ff */
[----:B------:R-:W-:Y:S02]  /*0500*/  IADD3 R7, PT, PT, R7, 0x10, RZ ;  /* 0x0000001007077810 */ /* 0x000fe40007ffe0ff */
[----:B------:R-:W-:Y:S01]  /*0510*/  IADD3.X R3, PT, PT, RZ, R3, RZ, P2, !PT ;  /* 0x00000003ff037210 */ /* 0x000fe200017fe4ff */
[----:B--2---:R-:W-:-:S04]  /*0520*/  FFMA R13, R12, R13, R17 ;  /* 0x0000000d0c0d7223 */ /* 0x004fc80000000011 */
[----:B------:R-:W-:-:S04]  /*0530*/  FFMA R24, R24, R25, R13 ;  /* 0x0000001918187223 */ /* 0x000fc8000000000d */
[----:B------:R-:W-:-:S04]  /*0540*/  FFMA R15, R15, R14, R24 ;  /* 0x0000000e0f0f7223 */ /* 0x000fc80000000018 */
[----:B------:R-:W-:Y:S01]  /*0550*/  FFMA R12, R26, R27, R15 ;  /* 0x0000001b1a0c7223 */ /* 0x000fe2000000000f */
[----:B------:R-:W-:Y:S06]  /*0560*/  @P1 BRA `(.L_x_4) ;  /* 0xfffffffc00201947 */ /* 0x000fec000383ffff */
.L_x_3:
[----:B------:R-:W-:Y:S05]  /*0570*/  @!P0 BRA `(.L_x_2) ;  /* 0x0000000400348947 */ /* 0x000fea0003800000 */
[----:B------:R-:W-:Y:S02]  /*0580*/  ISETP.GE.U32.AND P0, PT, R8, 0x8, PT ;  /* 0x000000080800780c */ /* 0x000fe40003f06070 */
[----:B------:R-:W-:-:S04]  /*0590*/  LOP3.LUT R21, R6, 0x7, RZ, 0xc0, !PT ;  /* 0x0000000706157812 */ /* 0x000fc800078ec0ff */
[----:B------:R-:W-:-:S07]  /*05a0*/  ISETP.NE.AND P1, PT, R21, RZ, PT ;  /* 0x000000ff1500720c */ /* 0x000fce0003f25270 */
[----:B------:R-:W-:Y:S06]  /*05b0*/  @!P0 BRA `(.L_x_5) ;  /* 0x0000000000788947 */ /* 0x000fec0003800000 */
[----:B------:R-:W0:Y:S01]  /*05c0*/  LDC.64 R4, c[0x0][0x3b0] ;  /* 0x0000ec00ff047b82 */ /* 0x000e220000000a00 */
[----:B------:R-:W-:-:S07]  /*05d0*/  IADD3 R7, PT, PT, R10, R9, RZ ;  /* 0x000000090a077210 */ /* 0x000fce0007ffe0ff */
[----:B------:R-:W1:Y:S01]  /*05e0*/  LDC.64 R2, c[0x0][0x380] ;  /* 0x0000e000ff027b82 */ /* 0x000e620000000a00 */
[----:B0-----:R-:W-:-:S05]  /*05f0*/  IMAD.WIDE R4, R7, 0x4, R4 ;  /* 0x0000000407047825 */ /* 0x001fca00078e0204 */
[----:B------:R-:W2:Y:S01]  /*0600*/  LDG.E R18, desc[UR10][R4.64] ;  /* 0x0000000a04127981 */ /* 0x000ea2000c1e1900 */
[----:B-1----:R-:W-:-:S03]  /*0610*/  IMAD.WIDE.U32 R2, R9, 0x4, R2 ;  /* 0x0000000409027825 */ /* 0x002fc600078e0002 */
[----:B------:R-:W3:Y:S04]  /*0620*/  LDG.E R19, desc[UR10][R4.64+0x4] ;  /* 0x0000040a04137981 */ /* 0x000ee8000c1e1900 */
[----:B------:R-:W2:Y:S04]  /*0630*/  LDG.E R17, desc[UR10][R2.64] ;  /* 0x0000000a02117981 */ /* 0x000ea8000c1e1900 */
[----:B------:R-:W3:Y:S04]  /*0640*/  LDG.E R20, desc[UR10][R2.64+0x4] ;  /* 0x0000040a02147981 */ /* 0x000ee8000c1e1900 */
[----:B------:R-:W4:Y:S04]  /*0650*/  LDG.E R23, desc[UR10][R4.64+0x8] ;  /* 0x0000080a04177981 */ /* 0x000f28000c1e1900 */
[----:B------:R-:W4:Y:S04]  /*0660*/  LDG.E R22, desc[UR10][R2.64+0x8] ;  /* 0x0000080a02167981 */ /* 0x000f28000c1e1900 */
[----:B------:R-:W5:Y:S04]  /*0670*/  LDG.E R25, desc[UR10][R4.64+0xc] ;  /* 0x00000c0a04197981 */ /* 0x000f68000c1e1900 */
        /* <DEDUP_REMOVED lines=8> */
[----:B------:R-:W5:Y:S01]  /*0700*/  LDG.E R27, desc[UR10][R2.64+0x1c] ;  /* 0x00001c0a021b7981 */ /* 0x000f62000c1e1900 */
[----:B------:R-:W-:Y:S01]  /*0710*/  IADD3 R9, PT, PT, R9, 0x8, RZ ;  /* 0x0000000809097810 */ /* 0x000fe20007ffe0ff */
[----:B--2---:R-:W-:-:S04]  /*0720*/  FFMA R17, R17, R18, R12 ;  /* 0x0000001211117223 */ /* 0x004fc8000000000c */
[----:B---3--:R-:W-:-:S04]  /*0730*/  FFMA R17, R20, R19, R17 ;  /* 0x0000001314117223 */ /* 0x008fc80000000011 */
[----:B----4-:R-:W-:-:S04]  /*0740*/  FFMA R17, R22, R23, R17 ;  /* 0x0000001716117223 */ /* 0x010fc80000000011 */
[----:B-----5:R-:W-:-:S04]  /*0750*/  FFMA R24, R24, R25, R17 ;  /* 0x0000001918187223 */ /* 0x020fc80000000011 */
[----:B------:R-:W-:-:S04]  /*0760*/  FFMA R16, R15, R16, R24 ;  /* 0x000000100f107223 */ /* 0x000fc80000000018 */
[----:B------:R-:W-:-:S04]  /*0770*/  FFMA R14, R11, R14, R16 ;  /* 0x0000000e0b0e7223 */ /* 0x000fc80000000010 */
[----:B------:R-:W-:-:S04]  /*0780*/  FFMA R8, R7, R8, R14 ;  /* 0x0000000807087223 */ /* 0x000fc8000000000e */
[----:B------:R-:W-:-:S07]  /*0790*/  FFMA R12, R27, R13, R8 ;  /* 0x0000000d1b0c7223 */ /* 0x000fce0000000008 */
.L_x_5:
        /* <DEDUP_REMOVED lines=17> */
[----:B------:R-:W5:Y:S01]  /*08b0*/  LDG.E R18, desc[UR10][R2.64+0xc] ;  /* 0x00000c0a02127981 */ /* 0x000f62000c1e1900 */
[----:B------:R-:W-:Y:S01]  /*08c0*/  IADD3 R9, PT, PT, R9, 0x4, RZ ;  /* 0x0000000409097810 */ /* 0x000fe20007ffe0ff */
[----:B--2---:R-:W-:-:S04]  /*08d0*/  FFMA R7, R7, R8, R12 ;  /* 0x0000000807077223 */ /* 0x004fc8000000000c */
[----:B---3--:R-:W-:-:S04]  /*08e0*/  FFMA R7, R14, R11, R7 ;  /* 0x0000000b0e077223 */ /* 0x008fc80000000007 */
[----:B----4-:R-:W-:-:S04]  /*08f0*/  FFMA R7, R16, R13, R7 ;  /* 0x0000000d10077223 */ /* 0x010fc80000000007 */
[----:B-----5:R-:W-:-:S07]  /*0900*/  FFMA R12, R18, R15, R7 ;  /* 0x0000000f120c7223 */ /* 0x020fce0000000007 */
.L_x_6:
[----:B------:R-:W-:Y:S05]  /*0910*/  @!P1 BRA `(.L_x_2) ;  /* 0x00000000004c9947 */ /* 0x000fea0003800000 */
[----:B------:R-:W0:Y:S01]  /*0920*/  LDC.64 R4, c[0x0][0x380] ;  /* 0x0000e000ff047b82 */ /* 0x000e220000000a00 */
[----:B------:R-:W-:-:S07]  /*0930*/  IADD3 R8, PT, PT, -R6, RZ, RZ ;  /* 0x000000ff06087210 */ /* 0x000fce0007ffe1ff */
[----:B------:R-:W1:Y:S01]  /*0940*/  LDC.64 R2, c[0x0][0x3b0] ;  /* 0x0000ec00ff027b82 */ /* 0x000e620000000a00 */
[----:B0-----:R-:W-:Y:S01]  /*0950*/  IMAD.WIDE.U32 R4, R9, 0x4, R4 ;  /* 0x0000000409047825 */ /* 0x001fe200078e0004 */
[----:B------:R-:W-:Y:S02]  /*0960*/  IADD3 R9, PT, PT, R10, R9, RZ ;  /* 0x000000090a097210 */ /* 0x000fe40007ffe0ff */
[----:B------:R-:W-:Y:S02]  /*0970*/  MOV R10, R4 ;  /* 0x00000004000a7202 */ /* 0x000fe40000000f00 */
[----:B------:R-:W-:-:S07]  /*0980*/  MOV R11, R5 ;  /* 0x00000005000b7202 */ /* 0x000fce0000000f00 */
.L_x_7:
[----:B-1----:R-:W-:Y:S01]  /*0990*/  IMAD.WIDE R4, R9, 0x4, R2 ;  /* 0x0000000409047825 */ /* 0x002fe200078e0202 */
[----:B------:R-:W-:Y:S02]  /*09a0*/  MOV R7, R11 ;  /* 0x0000000b00077202 */ /* 0x000fe40000000f00 */
[----:B------:R-:W-:-:S03]  /*09b0*/  MOV R6, R10 ;  /* 0x0000000a00067202 */ /* 0x000fc60000000f00 */
[----:B------:R-:W2:Y:S04]  /*09c0*/  LDG.E R4, desc[UR10][R4.64] ;  /* 0x0000000a04047981 */ /* 0x000ea8000c1e1900 */
[----:B------:R-:W2:Y:S01]  /*09d0*/  LDG.E R7, desc[UR10][R6.64] ;  /* 0x0000000a06077981 */ /* 0x000ea2000c1e1900 */
[----:B------:R-:W-:Y:S02]  /*09e0*/  IADD3 R8, PT, PT, R8, 0x1, RZ ;  /* 0x0000000108087810 */ /* 0x000fe40007ffe0ff */
[----:B------:R-:W-:Y:S02]  /*09f0*/  IADD3 R10, P1, PT, R10, 0x4, RZ ;  /* 0x000000040a0a7810 */ /* 0x000fe40007f3e0ff */
[----:B------:R-:W-:Y:S02]  /*0a00*/  ISETP.NE.AND P0, PT, R8, RZ, PT ;  /* 0x000000ff0800720c */ /* 0x000fe40003f05270 */
[----:B------:R-:W-:-:S02]  /*0a10*/  IADD3 R9, PT, PT, R9, 0x1, RZ ;  /* 0x0000000109097810 */ /* 0x000fc40007ffe0ff */
[----:B------:R-:W-:Y:S01]  /*0a20*/  IADD3.X R11, PT, PT, RZ, R11, RZ, P1, !PT ;  /* 0x0000000bff0b7210 */ /* 0x000fe20000ffe4ff */
[----:B--2---:R-:W-:-:S08]  /*0a30*/  FFMA R12, R7, R4, R12 ;  /* 0x00000004070c7223 */ /* 0x004fd0000000000c */
[----:B------:R-:W-:Y:S05]  /*0a40*/  @P0 BRA `(.L_x_7) ;  /* 0xfffffffc00d00947 */ /* 0x000fea000383ffff */
.L_x_2:
[----:B------:R-:W0:Y:S08]  /*0a50*/  LDC.64 R2, c[0x0][0x3c8] ;  /* 0x0000f200ff027b82 */ /* 0x000e300000000a00 */
[----:B------:R-:W1:Y:S01]  /*0a60*/  LDC.64 R4, c[0x0][0x410] ;  /* 0x00010400ff047b82 */ /* 0x000e620000000a00 */
[----:B0-----:R-:W-:-:S06]  /*0a70*/  IMAD.WIDE R2, R0, 0x4, R2 ;  /* 0x0000000400027825 */ /* 0x001fcc00078e0202 */
[----:B------:R-:W2:Y:S01]  /*0a80*/  LDG.E R3, desc[UR10][R2.64] ;  /* 0x0000000a02037981 */ /* 0x000ea2000c1e1900 */
[----:B-1----:R-:W-:-:S04]  /*0a90*/  IMAD.WIDE R4, R0, 0x4, R4 ;  /* 0x0000000400047825 */ /* 0x002fc800078e0204 */
[----:B--2---:R-:W-:-:S05]  /*0aa0*/  FADD R12, R3, R12 ;  /* 0x0000000c030c7221 */ /* 0x004fca0000000000 */
[----:B------:R-:W-:-:S05]  /*0ab0*/  FMNMX R7, RZ, R12, !PT ;  /* 0x0000000cff077209 */ /* 0x000fca0007800000 */
[----:B------:R0:W-:Y:S02]  /*0ac0*/  STG.E desc[UR10][R4.64], R7 ;  /* 0x0000000704007986 */ /* 0x0001e4000c10190a */
.L_x_1:
[----:B------:R-:W-:Y:S05]  /*0ad0*/  BSYNC.RECONVERGENT B0 ;  /* 0x0000000000007941 */ /* 0x000fea0003800200 */
.L_x_0:
[----:B------:R-:W1:Y:S02]  /*0ae0*/  LDC.64 R2, c[0x0][0x3a0] ;  /* 0x0000e800ff027b82 */ /* 0x000e640000000a00 */
[----:B-1----:R-:W2:Y:S02]  /*0af0*/  LDG.E R3, desc[UR10][R2.64] ;  /* 0x0000000a02037981 */ /* 0x002ea4000c1e1900 */
[----:B--2---:R-:W-:-:S13]  /*0b00*/  ISETP.GE.AND P0, PT, R0, R3, PT ;  /* 0x000000030000720c */ /* 0x004fda0003f06270 */
[----:B------:R-:W-:Y:S05]  /*0b10*/  @P0 EXIT ;  /* 0x000000000000094d */ /* 0x000fea0003800000 */
[----:B------:R-:W1:Y:S01]  /*0b20*/  LDC.64 R2, c[0x0][0x3e8] ;  /* 0x0000fa00ff027b82 */ /* 0x000e620000000a00 */
[----:B------:R-:W2:Y:S01]  /*0b30*/  LDCU.64 UR6, c[0x0][0x410] ;  /* 0x00008200ff0677ac */ /* 0x000ea20008000a00 */
[----:B------:R-:W3:Y:S01]  /*0b40*/  LDCU.64 UR8, c[0x0][0x3e0] ;  /* 0x00007c00ff0877ac */ /* 0x000ee20008000a00 */
[----:B-1----:R-:W4:Y:S01]  /*0b50*/  LDG.E R3, desc[UR10][R2.64+0x4] ;  /* 0x0000040a02037981 */ /* 0x002f22000c1e1900 */
[----:B--2---:R-:W-:Y:S01]  /*0b60*/  UIADD3 UR4, UP0, UPT, UR6, 0x20, URZ ;  /* 0x0000002006047890 */ /* 0x004fe2000ff1e0ff */
[----:B------:R-:W-:Y:S01]  /*0b70*/  HFMA2 R15, -RZ, RZ, 0, 0 ;  /* 0x00000000ff0f7431 */ /* 0x000fe200000001ff */
[----:B---3--:R-:W-:Y:S02]  /*0b80*/  UIADD3 UR5, UP1, UPT, UR8, 0x20, URZ ;  /* 0x0000002008057890 */ /* 0x008fe4000ff3e0ff */
[----:B------:R-:W-:Y:S02]  /*0b90*/  UIADD3.X UR7, UPT, UPT, URZ, UR7, URZ, UP0, !UPT ;  /* 0x00000007ff077290 */ /* 0x000fe400087fe4ff */
[----:B0-----:R-:W-:Y:S01]  /*0ba0*/  MOV R4, UR4 ;  /* 0x0000000400047c02 */ /* 0x001fe20008000f00 */
[----:B------:R-:W-:Y:S01]  /*0bb0*/  UIADD3.X UR6, UPT, UPT, URZ, UR9, URZ, UP1, !UPT ;  /* 0x00000009ff067290 */ /* 0x000fe20008ffe4ff */
[----:B------:R-:W-:-:S02]  /*0bc0*/  UMOV UR4, URZ ;  /* 0x000000ff00047c82 */ /* 0x000fc40008000000 */
[----:B------:R-:W-:Y:S01]  /*0bd0*/  MOV R5, UR7 ;  /* 0x0000000700057c02 */ /* 0x000fe20008000f00 */
[----:B----4-:R-:W-:-:S08]  /*0be0*/  IMAD R6, R0, R3, RZ ;  /* 0x0000000300067224 */ /* 0x010fd000078e02ff */
.L_x_8:
[----:B------:R-:W-:Y:S01]  /*0bf0*/  MOV R2, UR5 ;  /* 0x0000000500027c02 */ /* 0x000fe20008000f00 */
[----:B------:R-:W2:Y:S01]  /*0c00*/  LDG.E R16, desc[UR10][R4.64+-0x20] ;  /* 0xffffe00a04107981 */ /* 0x000ea2000c1e1900 */
[----:B------:R-:W-:-:S03]  /*0c10*/  MOV R3, UR6 ;  /* 0x0000000600037c02 */ /* 0x000fc60008000f00 */
[----:B------:R-:W3:Y:S01]  /*0c20*/  LDG.E R25, desc[UR10][R4.64+-0x1c] ;  /* 0xffffe40a04197981 */ /* 0x000ee2000c1e1900 */
[----:B------:R-:W-:-:S03]  /*0c30*/  IMAD.WIDE R2, R6, 0x4, R2 ;  /* 0x0000000406027825 */ /* 0x000fc600078e0202 */
[----:B------:R-:W4:Y:S04]  /*0c40*/  LDG.E R19, desc[UR10][R4.64+-0x18] ;  /* 0xffffe80a04137981 */ /* 0x000f28000c1e1900 */
[----:B------:R-:W2:Y:S04]  /*0c50*/  LDG.E R17, desc[UR10][R2.64+-0x20] ;  /* 0xffffe00a02117981 */ /* 0x000ea8000c1e1900 */
[----:B------:R-:W3:Y:S04]  /*0c60*/  LDG.E R26, desc[UR10][R2.64+-0x1c] ;  /* 0xffffe40a021a7981 */ /* 0x000ee8000c1e1900 */
        /* <DEDUP_REMOVED lines=14> */
[----:B--2---:R-:W-:-:S03]  /*0d50*/  FFMA R16, R16, R17, R15 ;  /* 0x0000001110107223 */ /* 0x004fc6000000000f */
[----:B------:R-:W2:Y:S01]  /*0d60*/  LDG.E R17, desc[UR10][R4.64+0x4] ;  /* 0x0000040a04117981 */ /* 0x000ea2000c1e1900 */
[----:B---3--:R-:W-:-:S03]  /*0d70*/  FFMA R26, R25, R26, R16 ;  /* 0x0000001a191a7223 */ /* 0x008fc60000000010 */
[----:B------:R-:W3:Y:S04]  /*0d80*/  LDG.E R15, desc[UR10][R4.64+0x8] ;  /* 0x0000080a040f7981 */ /* 0x000ee8000c1e1900 */
[----:B------:R-:W3:Y:S01]  /*0d90*/  LDG.E R16, desc[UR10][R2.64+0x8] ;  /* 0x0000080a02107981 */ /* 0x000ee2000c1e1900 */
[----:B----4-:R-:W-:-:S03]  /*0da0*/  FFMA R25, R19, R20, R26 ;  /* 0x0000001413197223 */ /* 0x010fc6000000001a */
[----:B------:R-:W4:Y:S04]  /*0db0*/  LDG.E R19, desc[UR10][R4.64+0xc] ;  /* 0x00000c0a04137981 */ /* 0x000f28000c1e1900 */
[----:B------:R-:W4:Y:S01]  /*0dc0*/  LDG.E R20, desc[UR10][R2.64+0xc] ;  /* 0x00000c0a02147981 */ /* 0x000f22000c1e1900 */
[----:B-----5:R-:W-:-:S03]  /*0dd0*/  FFMA R26, R22, R21, R25 ;  /* 0x00000015161a7223 */ /* 0x020fc60000000019 */
[----:B------:R-:W5:Y:S04]  /*0de0*/  LDG.E R21, desc[UR10][R4.64+0x10] ;  /* 0x0000100a04157981 */ /* 0x000f68000c1e1900 */
[----:B------:R-:W5:Y:S01]  /*0df0*/  LDG.E R22, desc[UR10][R2.64+0x10] ;  /* 0x0000100a02167981 */ /* 0x000f62000c1e1900 */
[----:B------:R-:W-:-:S03]  /*0e00*/  FFMA R26, R23, R24, R26 ;  /* 0x00000018171a7223 */ /* 0x000fc6000000001a */
[----:B------:R-:W5:Y:S04]  /*0e10*/  LDG.E R23, desc[UR10][R4.64+0x14] ;  /* 0x0000140a04177981 */ /* 0x000f68000c1e1900 */
[----:B------:R-:W5:Y:S01]  /*0e20*/  LDG.E R24, desc[UR10][R2.64+0x14] ;  /* 0x0000140a02187981 */ /* 0x000f62000c1e1900 */
[----:B------:R-:W-:-:S03]  /*0e30*/  FFMA R28, R13, R14, R26 ;  /* 0x0000000e0d1c7223 */ /* 0x000fc6000000001a */
[----:B------:R-:W5:Y:S04]  /*0e40*/  LDG.E R14, desc[UR10][R4.64+0x18] ;  /* 0x0000180a040e7981 */ /* 0x000f68000c1e1900 */
[----:B------:R-:W5:Y:S04]  /*0e50*/  LDG.E R13, desc[UR10][R2.64+0x18] ;  /* 0x0000180a020d7981 */ /* 0x000f68000c1e1900 */
[----:B------:R-:W5:Y:S04]  /*0e60*/  LDG.E R26, desc[UR10][R2.64+0x1c] ;  /* 0x00001c0a021a7981 */ /* 0x000f68000c1e1900 */
[----:B------:R0:W5:Y:S01]  /*0e70*/  LDG.E R25, desc[UR10][R4.64+0x1c] ;  /* 0x00001c0a04197981 */ /* 0x000162000c1e1900 */
[----:B------:R-:W-:-:S04]  /*0e80*/  FFMA R9, R9, R8, R28 ;  /* 0x0000000809097223 */ /* 0x000fc8000000001c */
[----:B------:R-:W-:-:S04]  /*0e90*/  FFMA R7, R12, R7, R9 ;  /* 0x000000070c077223 */ /* 0x000fc80000000009 */
[----:B------:R-:W-:Y:S01]  /*0ea0*/  FFMA R10, R10, R11, R7 ;  /* 0x0000000b0a0a7223 */ /* 0x000fe20000000007 */
[----:B------:R-:W-:-:S04]  /*0eb0*/  UIADD3 UR4, UPT, UPT, UR4, 0x10, URZ ;  /* 0x0000001004047890 */ /* 0x000fc8000fffe0ff */
[----:B------:R-:W-:Y:S01]  /*0ec0*/  UISETP.NE.AND UP0, UPT, UR4, 0x100, UPT ;  /* 0x000001000400788c */ /* 0x000fe2000bf05270 */
[----:B0-----:R-:W-:Y:S02]  /*0ed0*/  IADD3 R4, P0, PT, R4, 0x40, RZ ;  /* 0x0000004004047810 */ /* 0x001fe40007f1e0ff */
[----:B------:R-:W-:Y:S02]  /*0ee0*/  IADD3 R6, PT, PT, R6, 0x10, RZ ;  /* 0x0000001006067810 */ /* 0x000fe40007ffe0ff */
[----:B------:R-:W-:Y:S01]  /*0ef0*/  IADD3.X R5, PT, PT, RZ, R5, RZ, P0, !PT ;  /* 0x00000005ff057210 */ /* 0x000fe200007fe4ff */
[----:B--2---:R-:W-:-:S04]  /*0f00*/  FFMA R10, R17, R18, R10 ;  /* 0x00000012110a7223 */ /* 0x004fc8000000000a */
[----:B---3--:R-:W-:-:S04]  /*0f10*/  FFMA R10, R15, R16, R10 ;  /* 0x000000100f0a7223 */ /* 0x008fc8000000000a */
[----:B----4-:R-:W-:-:S04]  /*0f20*/  FFMA R10, R19, R20, R10 ;  /* 0x00000014130a7223 */ /* 0x010fc8000000000a */
[----:B-----5:R-:W-:-:S04]  /*0f30*/  FFMA R10, R21, R22, R10 ;  /* 0x00000016150a7223 */ /* 0x020fc8000000000a */
[----:B------:R-:W-:-:S04]  /*0f40*/  FFMA R23, R23, R24, R10 ;  /* 0x0000001817177223 */ /* 0x000fc8000000000a */
[----:B------:R-:W-:-:S04]  /*0f50*/  FFMA R14, R14, R13, R23 ;  /* 0x0000000d0e0e7223 */ /* 0x000fc80000000017 */
[----:B------:R-:W-:Y:S01]  /*0f60*/  FFMA R15, R25, R26, R14 ;  /* 0x0000001a190f7223 */ /* 0x000fe2000000000e */
[----:B------:R-:W-:Y:S06]  /*0f70*/  BRA.U UP0, `(.L_x_8) ;  /* 0xfffffffd001c7547 */ /* 0x000fec000b83ffff */
[----:B------:R-:W0:Y:S08]  /*0f80*/  LDC.64 R2, c[0x0][0x3f8] ;  /* 0x0000fe00ff027b82 */ /* 0x000e300000000a00 */
[----:B------:R-:W1:Y:S01]  /*0f90*/  LDC.64 R4, c[0x0][0x398] ;  /* 0x0000e600ff047b82 */ /* 0x000e620000000a00 */
[----:B0-----:R-:W-:-:S06]  /*0fa0*/  IMAD.WIDE R2, R0, 0x4, R2 ;  /* 0x0000000400027825 */ /* 0x001fcc00078e0202 */
[----:B------:R-:W2:Y:S01]  /*0fb0*/  LDG.E R2, desc[UR10][R2.64] ;  /* 0x0000000a02027981 */ /* 0x000ea2000c1e1900 */
[----:B-1----:R-:W-:-:S04]  /*0fc0*/  IMAD.WIDE R4, R0, 0x4, R4 ;  /* 0x0000000400047825 */ /* 0x002fc800078e0204 */
[----:B--2---:R-:W-:-:S05]  /*0fd0*/  FADD R15, R15, R2 ;  /* 0x000000020f0f7221 */ /* 0x004fca0000000000 */
[----:B------:R-:W-:Y:S01]  /*0fe0*/  STG.E desc[UR10][R4.64], R15 ;  /* 0x0000000f04007986 */ /* 0x000fe2000c10190a */
[----:B------:R-:W-:Y:S05]  /*0ff0*/  EXIT ;  /* 0x000000000000794d */ /* 0x000fea0003800000 */
.L_x_9:
[----:B------:R-:W-:-:S00]  /*1000*/  BRA `(.L_x_9) ;  /* 0xfffffffc00fc7947 */ /* 0x000fc0000383ffff */
[----:B------:R-:W-:-:S00]  /*1010*/  NOP ;  /* 0x0000000000007918 */ /* 0x000fc00000000000 */
        /* <DEDUP_REMOVED lines=14> */
.L_x_10:


//--------------------- .nv.shared.reserved.0     --------------------------
	.section	.nv.shared.reserved.0,"aw",@nobits
	.weak		__nv_reservedSMEM_offset_0_alias
	.size		__nv_reservedSMEM_offset_0_alias, 0, 64
	.other		__nv_reservedSMEM_offset_0_alias,@"STO_CUDA_RESERVED_SHARED STV_DEFAULT"
__nv_reservedSMEM_offset_0_alias:
	.zero		0
	.zero		64


//--------------------- .nv.constant0.executeGraph --------------------------
	.section	.nv.constant0.executeGraph,"a",@progbits
	.sectionflags	@""
	.align	4
.nv.constant0.executeGraph:
	.zero		1048


//--------------------- SYMBOLS --------------------------

	.type		.nv.reservedSmem.offset0,@object
	.size		.nv.reservedSmem.offset0,0x4
